//
// Generated by NVIDIA NVVM Compiler
//
// Compiler Build ID: CL-36424714
// Cuda compilation tools, release 13.0, V13.0.88
// Based on NVVM 20.0.0
//

.version 9.0
.target sm_100
.address_size 64

	// .globl	_Z16sumMatrixOnGPU2DPfS_S_ii

.visible .entry _Z16sumMatrixOnGPU2DPfS_S_ii(
	.param .u64 .ptr .align 1 _Z16sumMatrixOnGPU2DPfS_S_ii_param_0,
	.param .u64 .ptr .align 1 _Z16sumMatrixOnGPU2DPfS_S_ii_param_1,
	.param .u64 .ptr .align 1 _Z16sumMatrixOnGPU2DPfS_S_ii_param_2,
	.param .u32 _Z16sumMatrixOnGPU2DPfS_S_ii_param_3,
	.param .u32 _Z16sumMatrixOnGPU2DPfS_S_ii_param_4
)
{
	.reg .pred 	%p<4>;
	.reg .b32 	%r<14>;
	.reg .b32 	%f<4>;
	.reg .b64 	%rd<11>;

	ld.param.u64 	%rd1, [_Z16sumMatrixOnGPU2DPfS_S_ii_param_0];
	ld.param.u64 	%rd2, [_Z16sumMatrixOnGPU2DPfS_S_ii_param_1];
	ld.param.u64 	%rd3, [_Z16sumMatrixOnGPU2DPfS_S_ii_param_2];
	ld.param.u32 	%r2, [_Z16sumMatrixOnGPU2DPfS_S_ii_param_3];
	ld.param.u32 	%r3, [_Z16sumMatrixOnGPU2DPfS_S_ii_param_4];
	mov.u32 	%r5, %ctaid.x;
	mov.u32 	%r6, %ntid.x;
	mov.u32 	%r7, %tid.x;
	mad.lo.s32 	%r8, %r5, %r6, %r7;
	mov.u32 	%r9, %ctaid.y;
	mov.u32 	%r10, %ntid.y;
	mov.u32 	%r11, %tid.y;
	mad.lo.s32 	%r12, %r9, %r10, %r11;
	mad.lo.s32 	%r1, %r2, %r12, %r8;
	setp.ge.u32 	%p1, %r8, %r2;
	setp.ge.u32 	%p2, %r12, %r3;
	or.pred  	%p3, %p1, %p2;
	@%p3 bra 	$L__BB0_2;
	cvta.to.global.u64 	%rd4, %rd1;
	cvta.to.global.u64 	%rd5, %rd2;
	cvta.to.global.u64 	%rd6, %rd3;
	mul.wide.u32 	%rd7, %r1, 4;
	add.s64 	%rd8, %rd4, %rd7;
	ld.global.f32 	%f1, [%rd8];
	add.s64 	%rd9, %rd5, %rd7;
	ld.global.f32 	%f2, [%rd9];
	add.f32 	%f3, %f1, %f2;
	add.s64 	%rd10, %rd6, %rd7;
	st.global.f32 	[%rd10], %f3;
$L__BB0_2:
	ret;

}


// ===== COMPILED SASS (sm_100) =====

	.target	sm_100

	.elftype	@"ET_EXEC"


//--------------------- .note.nv.tkinfo           --------------------------
	.section	.note.nv.tkinfo,"",@"SHT_NOTE"
	.sectionflags	@"SHF_NOTE_NV_TKINFO"
	.tkinfo
        /*0018*/ 	.word	0x00000002
        /*0030*/ 	.string	""
        /*0030*/ 	.string	"ptxas"
        /*0030*/ 	.string	"Cuda compilation tools, release 13.0, V13.0.88"
        /*0030*/ 	.string	"Build cuda_13.0.r13.0/compiler.36424714_0"
        /*0030*/ 	.string	"-arch sm_100 -m 64 "



//--------------------- .note.nv.cuinfo           --------------------------
	.section	.note.nv.cuinfo,"",@"SHT_NOTE"
	.sectionflags	@"SHF_NOTE_NV_CUINFO"
        /*0018*/ 	.short	0x0002
        /*001a*/ 	.short	0x0064
        /*001c*/ 	.short	0x0082
	.zero		2


//--------------------- .nv.info                  --------------------------
	.section	.nv.info,"",@"SHT_CUDA_INFO"
	.align	4


	//----- nvinfo : EIATTR_REGCOUNT
	.align		4
        /*0000*/ 	.byte	0x04, 0x2f
        /*0002*/ 	.short	(.L_1 - .L_0)
	.align		4
.L_0:
        /*0004*/ 	.word	index@(_Z16sumMatrixOnGPU2DPfS_S_ii)
        /*0008*/ 	.word	0x0000000c


	//----- nvinfo : EIATTR_FRAME_SIZE
	.align		4
.L_1:
        /*000c*/ 	.byte	0x04, 0x11
        /*000e*/ 	.short	(.L_3 - .L_2)
	.align		4
.L_2:
        /*0010*/ 	.word	index@(_Z16sumMatrixOnGPU2DPfS_S_ii)
        /*0014*/ 	.word	0x00000000


	//----- nvinfo : EIATTR_MIN_STACK_SIZE
	.align		4
.L_3:
        /*0018*/ 	.byte	0x04, 0x12
        /*001a*/ 	.short	(.L_5 - .L_4)
	.align		4
.L_4:
        /*001c*/ 	.word	index@(_Z16sumMatrixOnGPU2DPfS_S_ii)
        /*0020*/ 	.word	0x00000000
.L_5:


//--------------------- .nv.compat                --------------------------
	.section	.nv.compat,"",@"SHT_CUDA_COMPAT_INFO"
	.align	4
        /*0000*/ 	.byte	0x02, 0x09, 0x00, 0x00, 0x02, 0x02, 0x01, 0x00, 0x02, 0x05, 0x05, 0x00, 0x03, 0x07, 0x01, 0x01
        /*0010*/ 	.byte	0x02, 0x03, 0x00, 0x00, 0x02, 0x06, 0x01, 0x00, 0x04, 0x0b, 0x08, 0x00, 0x09, 0x00, 0x00, 0x00
        /*0020*/ 	.byte	0x00, 0x00, 0x00, 0x00


//--------------------- .nv.info._Z16sumMatrixOnGPU2DPfS_S_ii --------------------------
	.section	.nv.info._Z16sumMatrixOnGPU2DPfS_S_ii,"",@"SHT_CUDA_INFO"
	.sectionflags	@""
	.align	4


	//----- nvinfo : EIATTR_CUDA_API_VERSION
	.align		4
        /*0000*/ 	.byte	0x04, 0x37
        /*0002*/ 	.short	(.L_7 - .L_6)
.L_6:
        /*0004*/ 	.word	0x00000082


	//----- nvinfo : EIATTR_KPARAM_INFO
	.align		4
.L_7:
        /*0008*/ 	.byte	0x04, 0x17
        /*000a*/ 	.short	(.L_9 - .L_8)
.L_8:
        /*000c*/ 	.word	0x00000000
        /*0010*/ 	.short	0x0004
        /*0012*/ 	.short	0x001c
        /*0014*/ 	.byte	0x00, 0xf0, 0x11, 0x00


	//----- nvinfo : EIATTR_KPARAM_INFO
	.align		4
.L_9:
        /*0018*/ 	.byte	0x04, 0x17
        /*001a*/ 	.short	(.L_11 - .L_10)
.L_10:
        /*001c*/ 	.word	0x00000000
        /*0020*/ 	.short	0x0003
        /*0022*/ 	.short	0x0018
        /*0024*/ 	.byte	0x00, 0xf0, 0x11, 0x00


	//----- nvinfo : EIATTR_KPARAM_INFO
	.align		4
.L_11:
        /*0028*/ 	.byte	0x04, 0x17
        /*002a*/ 	.short	(.L_13 - .L_12)
.L_12:
        /*002c*/ 	.word	0x00000000
        /*0030*/ 	.short	0x0002
        /*0032*/ 	.short	0x0010
        /*0034*/ 	.byte	0x00, 0xf5, 0x21, 0x00


	//----- nvinfo : EIATTR_KPARAM_INFO
	.align		4
.L_13:
        /*0038*/ 	.byte	0x04, 0x17
        /*003a*/ 	.short	(.L_15 - .L_14)
.L_14:
        /*003c*/ 	.word	0x00000000
        /*0040*/ 	.short	0x0001
        /*0042*/ 	.short	0x0008
        /*0044*/ 	.byte	0x00, 0xf5, 0x21, 0x00


	//----- nvinfo : EIATTR_KPARAM_INFO
	.align		4
.L_15:
        /*0048*/ 	.byte	0x04, 0x17
        /*004a*/ 	.short	(.L_17 - .L_16)
.L_16:
        /*004c*/ 	.word	0x00000000
        /*0050*/ 	.short	0x0000
        /*0052*/ 	.short	0x0000
        /*0054*/ 	.byte	0x00, 0xf5, 0x21, 0x00


	//----- nvinfo : EIATTR_SPARSE_MMA_MASK
	.align		4
.L_17:
        /*0058*/ 	.byte	0x03, 0x50
        /*005a*/ 	.short	0x0000


	//----- nvinfo : EIATTR_MAXREG_COUNT
	.align		4
        /*005c*/ 	.byte	0x03, 0x1b
        /*005e*/ 	.short	0x00ff


	//----- nvinfo : EIATTR_MERCURY_ISA_VERSION
	.align		4
        /*0060*/ 	.byte	0x03, 0x5f
        /*0062*/ 	.short	0x0101


	//----- nvinfo : EIATTR_VRC_CTA_INIT_COUNT
	.align		4
        /*0064*/ 	.byte	0x02, 0x4a
	.zero		1
	.zero		1


	//----- nvinfo : EIATTR_EXIT_INSTR_OFFSETS
	.align		4
        /*0068*/ 	.byte	0x04, 0x1c
        /*006a*/ 	.short	(.L_19 - .L_18)


	//   ....[0]....
.L_18:
        /*006c*/ 	.word	0x000000d0


	//   ....[1]....
        /*0070*/ 	.word	0x00000190


	//----- nvinfo : EIATTR_CBANK_PARAM_SIZE
	.align		4
.L_19:
        /*0074*/ 	.byte	0x03, 0x19
        /*0076*/ 	.short	0x0020


	//----- nvinfo : EIATTR_PARAM_CBANK
	.align		4
        /*0078*/ 	.byte	0x04, 0x0a
        /*007a*/ 	.short	(.L_21 - .L_20)
	.align		4
.L_20:
        /*007c*/ 	.word	index@(.nv.constant0._Z16sumMatrixOnGPU2DPfS_S_ii)
        /*0080*/ 	.short	0x0380
        /*0082*/ 	.short	0x0020


	//----- nvinfo : EIATTR_SW_WAR
	.align		4
.L_21:
        /*0084*/ 	.byte	0x04, 0x36
        /*0086*/ 	.short	(.L_23 - .L_22)
.L_22:
        /*0088*/ 	.word	0x00000008
.L_23:


//--------------------- .nv.callgraph             --------------------------
	.section	.nv.callgraph,"",@"SHT_CUDA_CALLGRAPH"
	.align	4
	.sectionentsize	8
	.align		4
        /*0000*/ 	.word	0x00000000
	.align		4
        /*0004*/ 	.word	0xffffffff
	.align		4
        /*0008*/ 	.word	0x00000000
	.align		4
        /*000c*/ 	.word	0xfffffffe
	.align		4
        /*0010*/ 	.word	0x00000000
	.align		4
        /*0014*/ 	.word	0xfffffffd
	.align		4
        /*0018*/ 	.word	0x00000000
	.align		4
        /*001c*/ 	.word	0xfffffffc


//--------------------- .text._Z16sumMatrixOnGPU2DPfS_S_ii --------------------------
	.section	.text._Z16sumMatrixOnGPU2DPfS_S_ii,"ax",@progbits
	.align	128
        .global         _Z16sumMatrixOnGPU2DPfS_S_ii
        .type           _Z16sumMatrixOnGPU2DPfS_S_ii,@function
        .size           _Z16sumMatrixOnGPU2DPfS_S_ii,(.L_x_1 - _Z16sumMatrixOnGPU2DPfS_S_ii)
        .other          _Z16sumMatrixOnGPU2DPfS_S_ii,@"STO_CUDA_ENTRY STV_DEFAULT"
_Z16sumMatrixOnGPU2DPfS_S_ii:
.text._Z16sumMatrixOnGPU2DPfS_S_ii:
[----:B------:R-:W-:Y:S01]  /*0000*/  LDC R1, c[0x0][0x37c] ;  /* 0x0000df00ff017b82 */ /* 0x000fe20000000800 */
[----:B------:R-:W0:Y:S07]  /*0010*/  S2R R2, SR_TID.Y ;  /* 0x0000000000027919 */ /* 0x000e2e0000002200 */
[----:B------:R-:W1:Y:S01]  /*0020*/  LDC R0, c[0x0][0x360] ;  /* 0x0000d800ff007b82 */ /* 0x000e620000000800 */
[----:B------:R-:W2:Y:S01]  /*0030*/  LDCU.64 UR6, c[0x0][0x398] ;  /* 0x00007300ff0677ac */ /* 0x000ea20008000a00 */
[----:B------:R-:W1:Y:S06]  /*0040*/  S2R R5, SR_TID.X ;  /* 0x0000000000057919 */ /* 0x000e6c0000002100 */
[----:B------:R-:W0:Y:S08]  /*0050*/  S2UR UR5, SR_CTAID.Y ;  /* 0x00000000000579c3 */ /* 0x000e300000002600 */
[----:B------:R-:W0:Y:S08]  /*0060*/  LDC R3, c[0x0][0x364] ;  /* 0x0000d900ff037b82 */ /* 0x000e300000000800 */
[----:B------:R-:W1:Y:S01]  /*0070*/  S2UR UR4, SR_CTAID.X ;  /* 0x00000000000479c3 */ /* 0x000e620000002500 */
[----:B0-----:R-:W-:-:S05]  /*0080*/  IMAD R3, R3, UR5, R2 ;  /* 0x0000000503037c24 */ /* 0x001fca000f8e0202 */
[----:B--2---:R-:W-:Y:S01]  /*0090*/  ISETP.GE.U32.AND P0, PT, R3, UR7, PT ;  /* 0x0000000703007c0c */ /* 0x004fe2000bf06070 */
[----:B-1----:R-:W-:-:S04]  /*00a0*/  IMAD R0, R0, UR4, R5 ;  /* 0x0000000400007c24 */ /* 0x002fc8000f8e0205 */
[----:B------:R-:W-:Y:S01]  /*00b0*/  IMAD R9, R3, UR6, R0 ;  /* 0x0000000603097c24 */ /* 0x000fe2000f8e0200 */
[----:B------:R-:W-:-:S13]  /*00c0*/  ISETP.GE.U32.OR P0, PT, R0, UR6, P0 ;  /* 0x0000000600007c0c */ /* 0x000fda0008706470 */
[----:B------:R-:W-:Y:S05]  /*00d0*/  @P0 EXIT ;  /* 0x000000000000094d */ /* 0x000fea0003800000 */
[----:B------:R-:W0:Y:S01]  /*00e0*/  LDC.64 R2, c[0x0][0x380] ;  /* 0x0000e000ff027b82 */ /* 0x000e220000000a00 */
[----:B------:R-:W1:Y:S07]  /*00f0*/  LDCU.64 UR4, c[0x0][0x358] ;  /* 0x00006b00ff0477ac */ /* 0x000e6e0008000a00 */
[----:B------:R-:W2:Y:S08]  /*0100*/  LDC.64 R4, c[0x0][0x388] ;  /* 0x0000e200ff047b82 */ /* 0x000eb00000000a00 */
[----:B------:R-:W3:Y:S01]  /*0110*/  LDC.64 R6, c[0x0][0x390] ;  /* 0x0000e400ff067b82 */ /* 0x000ee20000000a00 */
[----:B0-----:R-:W-:-:S06]  /*0120*/  IMAD.WIDE.U32 R2, R9, 0x4, R2 ;  /* 0x0000000409027825 */ /* 0x001fcc00078e0002 */
[----:B-1----:R-:W4:Y:S01]  /*0130*/  LDG.E R2, desc[UR4][R2.64] ;  /* 0x0000000402027981 */ /* 0x002f22000c1e1900 */
[----:B--2---:R-:W-:-:S06]  /*0140*/  IMAD.WIDE.U32 R4, R9, 0x4, R4 ;  /* 0x0000000409047825 */ /* 0x004fcc00078e0004 */
[----:B------:R-:W4:Y:S01]  /*0150*/  LDG.E R5, desc[UR4][R4.64] ;  /* 0x0000000404057981 */ /* 0x000f22000c1e1900 */
[----:B---3--:R-:W-:-:S04]  /*0160*/  IMAD.WIDE.U32 R6, R9, 0x4, R6 ;  /* 0x0000000409067825 */ /* 0x008fc800078e0006 */
[----:B----4-:R-:W-:-:S05]  /*0170*/  FADD R9, R2, R5 ;  /* 0x0000000502097221 */ /* 0x010fca0000000000 */
[----:B------:R-:W-:Y:S01]  /*0180*/  STG.E desc[UR4][R6.64], R9 ;  /* 0x0000000906007986 */ /* 0x000fe2000c101904 */
[----:B------:R-:W-:Y:S05]  /*0190*/  EXIT ;  /* 0x000000000000794d */ /* 0x000fea0003800000 */
.L_x_0:
[----:B------:R-:W-:-:S00]  /*01a0*/  BRA `(.L_x_0) ;  /* 0xfffffffc00fc7947 */ /* 0x000fc0000383ffff */
[----:B------:R-:W-:-:S00]  /*01b0*/  NOP ;  /* 0x0000000000007918 */ /* 0x000fc00000000000 */
        /* <DEDUP_REMOVED lines=12> */
.L_x_1:


//--------------------- .nv.shared.reserved.0     --------------------------
	.section	.nv.shared.reserved.0,"aw",@nobits
	.weak		__nv_reservedSMEM_offset_0_alias
	.size		__nv_reservedSMEM_offset_0_alias, 0, 64
	.other		__nv_reservedSMEM_offset_0_alias,@"STO_CUDA_RESERVED_SHARED STV_DEFAULT"
__nv_reservedSMEM_offset_0_alias:
	.zero		0
	.zero		64


//--------------------- .nv.constant0._Z16sumMatrixOnGPU2DPfS_S_ii --------------------------
	.section	.nv.constant0._Z16sumMatrixOnGPU2DPfS_S_ii,"a",@progbits
	.sectionflags	@""
	.align	4
.nv.constant0._Z16sumMatrixOnGPU2DPfS_S_ii:
	.zero		928


//--------------------- SYMBOLS --------------------------

	.type		.nv.reservedSmem.offset0,@object
	.size		.nv.reservedSmem.offset0,0x4
